	.headerflags	@"EF_CUDA_TEXMODE_UNIFIED EF_CUDA_64BIT_ADDRESS EF_CUDA_ACCELERATORS EF_CUDA_SM90 EF_CUDA_VIRTUAL_SM(EF_CUDA_SM90)"
	.elftype	@"ET_EXEC"


//--------------------- .nv.info                  --------------------------
	.section	.nv.info,"",@"SHT_CUDA_INFO"
	.align	4


	//----- nvinfo : EIATTR_REGCOUNT
	.align		4
        /*0000*/ 	.byte	0x04, 0x2f
        /*0002*/ 	.short	(.L_3 - .L_2)
	.align		4
.L_2:
        /*0004*/ 	.word	index@(triton_poi_fused__native_batch_norm_legit_no_training_relu_45)
        /*0008*/ 	.word	0x00000020


	//----- nvinfo : EIATTR_MIN_STACK_SIZE
	.align		4
.L_3:
        /*000c*/ 	.byte	0x04, 0x12
        /*000e*/ 	.short	(.L_5 - .L_4)
	.align		4
.L_4:
        /*0010*/ 	.word	index@(triton_poi_fused__native_batch_norm_legit_no_training_relu_45)
        /*0014*/ 	.word	0x00000000


	//----- nvinfo : EIATTR_FRAME_SIZE
	.align		4
.L_5:
        /*0018*/ 	.byte	0x04, 0x11
        /*001a*/ 	.short	(.L_7 - .L_6)
	.align		4
.L_6:
        /*001c*/ 	.word	index@(triton_poi_fused__native_batch_norm_legit_no_training_relu_45)
        /*0020*/ 	.word	0x00000000


	//----- nvinfo : EIATTR_MIN_STACK_SIZE
	.align		4
.L_7:
        /*0024*/ 	.byte	0x04, 0x12
        /*0026*/ 	.short	(.L_9 - .L_8)
	.align		4
.L_8:
        /*0028*/ 	.word	index@(triton_poi_fused__native_batch_norm_legit_no_training_relu_45)
        /*002c*/ 	.word	0x00000000
.L_9:


//--------------------- .nv.info.triton_poi_fused__native_batch_norm_legit_no_training_relu_45 --------------------------
	.section	.nv.info.triton_poi_fused__native_batch_norm_legit_no_training_relu_45,"",@"SHT_CUDA_INFO"
	.sectionflags	@""
	.align	4


	//----- nvinfo : EIATTR_CUDA_API_VERSION
	.align		4
        /*0000*/ 	.byte	0x04, 0x37
        /*0002*/ 	.short	(.L_11 - .L_10)
.L_10:
        /*0004*/ 	.word	0x0000007c


	//----- nvinfo : EIATTR_KPARAM_INFO
	.align		4
.L_11:
        /*0008*/ 	.byte	0x04, 0x17
        /*000a*/ 	.short	(.L_13 - .L_12)
.L_12:
        /*000c*/ 	.word	0x00000000
        /*0010*/ 	.short	0x0007
        /*0012*/ 	.short	0x0034
        /*0014*/ 	.byte	0x00, 0xf0, 0x11, 0x00


	//----- nvinfo : EIATTR_KPARAM_INFO
	.align		4
.L_13:
        /*0018*/ 	.byte	0x04, 0x17
        /*001a*/ 	.short	(.L_15 - .L_14)
.L_14:
        /*001c*/ 	.word	0x00000000
        /*0020*/ 	.short	0x0006
        /*0022*/ 	.short	0x0030
        /*0024*/ 	.byte	0x00, 0xf0, 0x11, 0x00


	//----- nvinfo : EIATTR_KPARAM_INFO
	.align		4
.L_15:
        /*0028*/ 	.byte	0x04, 0x17
        /*002a*/ 	.short	(.L_17 - .L_16)
.L_16:
        /*002c*/ 	.word	0x00000000
        /*0030*/ 	.short	0x0005
        /*0032*/ 	.short	0x0028
        /*0034*/ 	.byte	0x00, 0xf4, 0x21, 0x00


	//----- nvinfo : EIATTR_KPARAM_INFO
	.align		4
.L_17:
        /*0038*/ 	.byte	0x04, 0x17
        /*003a*/ 	.short	(.L_19 - .L_18)
.L_18:
        /*003c*/ 	.word	0x00000000
        /*0040*/ 	.short	0x0004
        /*0042*/ 	.short	0x0020
        /*0044*/ 	.byte	0x00, 0xf4, 0x21, 0x00


	//----- nvinfo : EIATTR_KPARAM_INFO
	.align		4
.L_19:
        /*0048*/ 	.byte	0x04, 0x17
        /*004a*/ 	.short	(.L_21 - .L_20)
.L_20:
        /*004c*/ 	.word	0x00000000
        /*0050*/ 	.short	0x0003
        /*0052*/ 	.short	0x0018
        /*0054*/ 	.byte	0x00, 0xf4, 0x21, 0x00


	//----- nvinfo : EIATTR_KPARAM_INFO
	.align		4
.L_21:
        /*0058*/ 	.byte	0x04, 0x17
        /*005a*/ 	.short	(.L_23 - .L_22)
.L_22:
        /*005c*/ 	.word	0x00000000
        /*0060*/ 	.short	0x0002
        /*0062*/ 	.short	0x0010
        /*0064*/ 	.byte	0x00, 0xf4, 0x21, 0x00


	//----- nvinfo : EIATTR_KPARAM_INFO
	.align		4
.L_23:
        /*0068*/ 	.byte	0x04, 0x17
        /*006a*/ 	.short	(.L_25 - .L_24)
.L_24:
        /*006c*/ 	.word	0x00000000
        /*0070*/ 	.short	0x0001
        /*0072*/ 	.short	0x0008
        /*0074*/ 	.byte	0x00, 0xf4, 0x21, 0x00


	//----- nvinfo : EIATTR_KPARAM_INFO
	.align		4
.L_25:
        /*0078*/ 	.byte	0x04, 0x17
        /*007a*/ 	.short	(.L_27 - .L_26)
.L_26:
        /*007c*/ 	.word	0x00000000
        /*0080*/ 	.short	0x0000
        /*0082*/ 	.short	0x0000
        /*0084*/ 	.byte	0x00, 0xf4, 0x21, 0x00


	//----- nvinfo : EIATTR_SPARSE_MMA_MASK
	.align		4
.L_27:
        /*0088*/ 	.byte	0x03, 0x50
        /*008a*/ 	.short	0x0000


	//----- nvinfo : EIATTR_MAXREG_COUNT
	.align		4
        /*008c*/ 	.byte	0x03, 0x1b
        /*008e*/ 	.short	0x00ff


	//----- nvinfo : EIATTR_EXIT_INSTR_OFFSETS
	.align		4
        /*0090*/ 	.byte	0x04, 0x1c
        /*0092*/ 	.short	(.L_29 - .L_28)


	//   ....[0]....
.L_28:
        /*0094*/ 	.word	0x00001230


	//   ....[1]....
        /*0098*/ 	.word	0x00001300


	//----- nvinfo : EIATTR_REQNTID
	.align		4
.L_29:
        /*009c*/ 	.byte	0x04, 0x10
        /*009e*/ 	.short	(.L_31 - .L_30)
.L_30:
        /*00a0*/ 	.word	0x00000100
        /*00a4*/ 	.word	0x00000001
        /*00a8*/ 	.word	0x00000001


	//----- nvinfo : EIATTR_CBANK_PARAM_SIZE
	.align		4
.L_31:
        /*00ac*/ 	.byte	0x03, 0x19
        /*00ae*/ 	.short	0x0038


	//----- nvinfo : EIATTR_PARAM_CBANK
	.align		4
        /*00b0*/ 	.byte	0x04, 0x0a
        /*00b2*/ 	.short	(.L_33 - .L_32)
	.align		4
.L_32:
        /*00b4*/ 	.word	index@(.nv.constant0.triton_poi_fused__native_batch_norm_legit_no_training_relu_45)
        /*00b8*/ 	.short	0x0210
        /*00ba*/ 	.short	0x0038


	//----- nvinfo : EIATTR_SW_WAR
	.align		4
.L_33:
        /*00bc*/ 	.byte	0x04, 0x36
        /*00be*/ 	.short	(.L_35 - .L_34)
.L_34:
        /*00c0*/ 	.word	0x00000008
.L_35:


//--------------------- .nv.callgraph             --------------------------
	.section	.nv.callgraph,"",@"SHT_CUDA_CALLGRAPH"
	.align	4
	.sectionentsize	8
	.align		4
        /*0000*/ 	.word	0x00000000
	.align		4
        /*0004*/ 	.word	0xffffffff
	.align		4
        /*0008*/ 	.word	0x00000000
	.align		4
        /*000c*/ 	.word	0xfffffffe
	.align		4
        /*0010*/ 	.word	0x00000000
	.align		4
        /*0014*/ 	.word	0xfffffffd
	.align		4
        /*0018*/ 	.word	0x00000000
	.align		4
        /*001c*/ 	.word	0xfffffffc


//--------------------- .nv.constant4             --------------------------
	.section	.nv.constant4,"a",@progbits
	.align	8
	.align		8
.nv.constant4:
        /*0000*/ 	.dword	_$_str
	.align		8
        /*0008*/ 	.dword	_$_str_$_2


//--------------------- .text.triton_poi_fused__native_batch_norm_legit_no_training_relu_45 --------------------------
	.section	.text.triton_poi_fused__native_batch_norm_legit_no_training_relu_45,"ax",@progbits
	.sectionflags	@"SHF_BARRIERS=1"
	.align	128
        .global         triton_poi_fused__native_batch_norm_legit_no_training_relu_45
        .type           triton_poi_fused__native_batch_norm_legit_no_training_relu_45,@function
        .size           triton_poi_fused__native_batch_norm_legit_no_training_relu_45,(.L_x_1 - triton_poi_fused__native_batch_norm_legit_no_training_relu_45)
        .other          triton_poi_fused__native_batch_norm_legit_no_training_relu_45,@"STO_CUDA_ENTRY STV_DEFAULT"
triton_poi_fused__native_batch_norm_legit_no_training_relu_45:
.text.triton_poi_fused__native_batch_norm_legit_no_training_relu_45:
[----:B------:R-:W0:Y:S01]  /*0000*/  LDC R1, c[0x0][0x28] ;  /* 0x00000a00ff017b82 */ /* 0x000e220000000800 */
[----:B------:R-:W1:Y:S07]  /*0010*/  S2R R2, SR_TID.X ;  /* 0x0000000000027919 */ /* 0x000e6e0000002100 */
[----:B------:R-:W2:Y:S01]  /*0020*/  LDC.64 R16, c[0x0][0x210] ;  /* 0x00008400ff107b82 */ /* 0x000ea20000000a00 */
[----:B------:R-:W-:Y:S01]  /*0030*/  ULDC.64 UR6, c[0x0][0x208] ;  /* 0x0000820000067ab9 */ /* 0x000fe20000000a00 */
[----:B------:R-:W3:Y:S01]  /*0040*/  S2R R21, SR_CTAID.Y ;  /* 0x0000000000157919 */ /* 0x000ee20000002600 */
[----:B------:R-:W4:Y:S01]  /*0050*/  S2R R5, SR_CTAID.X ;  /* 0x0000000000057919 */ /* 0x000f220000002500 */
[----:B-1----:R-:W-:Y:S01]  /*0060*/  IMAD.SHL.U32 R3, R2, 0x4, RZ ;  /* 0x0000000402037824 */ /* 0x002fe200078e00ff */
[----:B------:R-:W-:-:S04]  /*0070*/  SHF.R.U32.HI R8, RZ, 0x6, R2 ;  /* 0x00000006ff087819 */ /* 0x000fc80000011602 */
[----:B------:R-:W-:-:S04]  /*0080*/  LOP3.LUT R0, R3, 0xfc, RZ, 0xc0, !PT ;  /* 0x000000fc03007812 */ /* 0x000fc800078ec0ff */
[----:B---3--:R-:W-:Y:S01]  /*0090*/  PRMT R4, R0, 0x6540, R21 ;  /* 0x0000654000047816 */ /* 0x008fe20000000015 */
[----:B----4-:R-:W-:Y:S01]  /*00a0*/  IMAD.SHL.U32 R0, R5, 0x10, RZ ;  /* 0x0000001005007824 */ /* 0x010fe200078e00ff */
[----:B------:R-:W-:Y:S02]  /*00b0*/  SGXT.U32 R5, R8, 0x2 ;  /* 0x000000020805781a */ /* 0x000fe40000000000 */
[C---:B------:R-:W-:Y:S01]  /*00c0*/  ISETP.GE.AND P0, PT, R4.reuse, 0x600, PT ;  /* 0x000006000400780c */ /* 0x040fe20003f06270 */
[----:B------:R-:W-:Y:S01]  /*00d0*/  IMAD.HI R6, R4, 0x2aaaaaab, RZ ;  /* 0x2aaaaaab04067827 */ /* 0x000fe200078e02ff */
[----:B------:R-:W-:-:S04]  /*00e0*/  LOP3.LUT R18, R0, R5, RZ, 0xfc, !PT ;  /* 0x0000000500127212 */ /* 0x000fc800078efcff */
[----:B------:R-:W-:Y:S02]  /*00f0*/  SHF.R.U32.HI R7, RZ, 0x1f, R6 ;  /* 0x0000001fff077819 */ /* 0x000fe40000011606 */
[----:B------:R-:W-:Y:S02]  /*0100*/  ISETP.LT.AND P1, PT, R18, 0xc4, !P0 ;  /* 0x000000c41200780c */ /* 0x000fe40004721270 */
[----:B------:R-:W-:Y:S02]  /*0110*/  LEA.HI.SX32 R7, R6, R7, 0x1a ;  /* 0x0000000706077211 */ /* 0x000fe400078fd2ff */
[----:B------:R-:W-:-:S03]  /*0120*/  LOP3.LUT R8, R18, 0x4, RZ, 0xfc, !PT ;  /* 0x0000000412087812 */ /* 0x000fc600078efcff */
[C---:B------:R-:W-:Y:S01]  /*0130*/  IMAD R4, R7.reuse, -0x180, R4 ;  /* 0xfffffe8007047824 */ /* 0x040fe200078e0204 */
[----:B------:R-:W-:Y:S02]  /*0140*/  ISETP.LT.AND P2, PT, R8, 0xc4, !P0 ;  /* 0x000000c40800780c */ /* 0x000fe40004741270 */
[----:B------:R-:W-:Y:S01]  /*0150*/  CS2R R8, SRZ ;  /* 0x0000000000087805 */ /* 0x000fe2000001ff00 */
[----:B------:R-:W-:Y:S01]  /*0160*/  IMAD R19, R7, 0x12600, R4 ;  /* 0x0001260007137824 */ /* 0x000fe200078e0204 */
[----:B------:R-:W-:Y:S02]  /*0170*/  CS2R R4, SRZ ;  /* 0x0000000000047805 */ /* 0x000fe4000001ff00 */
[----:B------:R-:W-:Y:S01]  /*0180*/  CS2R R6, SRZ ;  /* 0x0000000000067805 */ /* 0x000fe2000001ff00 */
[----:B------:R-:W-:-:S04]  /*0190*/  IMAD R19, R18, 0x180, R19 ;  /* 0x0000018012137824 */ /* 0x000fc800078e0213 */
[----:B--2---:R-:W-:-:S05]  /*01a0*/  IMAD.WIDE R14, R19, 0x4, R16 ;  /* 0x00000004130e7825 */ /* 0x004fca00078e0210 */
[----:B------:R1:W2:Y:S01]  /*01b0*/  @P1 LDG.E.EL.128 R4, desc[UR6][R14.64] ;  /* 0x000000060e041981 */ /* 0x0002a2000c2e1d00 */
[----:B------:R-:W-:Y:S01]  /*01c0*/  VIADD R23, R19, 0x600 ;  /* 0x0000060013177836 */ /* 0x000fe20000000000 */
[----:B------:R-:W-:Y:S02]  /*01d0*/  CS2R R10, SRZ ;  /* 0x00000000000a7805 */ /* 0x000fe4000001ff00 */
[----:B------:R-:W-:Y:S01]  /*01e0*/  LOP3.LUT R12, R18, 0x8, RZ, 0xfc, !PT ;  /* 0x00000008120c7812 */ /* 0x000fe200078efcff */
[----:B------:R-:W-:-:S03]  /*01f0*/  IMAD.WIDE R22, R23, 0x4, R16 ;  /* 0x0000000417167825 */ /* 0x000fc600078e0210 */
[----:B------:R-:W-:Y:S02]  /*0200*/  ISETP.LT.AND P1, PT, R12, 0xc4, !P0 ;  /* 0x000000c40c00780c */ /* 0x000fe40004721270 */
[----:B------:R3:W4:Y:S01]  /*0210*/  @P2 LDG.E.EL.128 R8, desc[UR6][R22.64] ;  /* 0x0000000616082981 */ /* 0x000722000c2e1d00 */
[----:B------:R-:W-:Y:S02]  /*0220*/  IADD3 R25, R19, 0xc00, RZ ;  /* 0x00000c0013197810 */ /* 0x000fe40007ffe0ff */
[----:B------:R-:W-:Y:S02]  /*0230*/  CS2R R12, SRZ ;  /* 0x00000000000c7805 */ /* 0x000fe4000001ff00 */
[----:B-1----:R-:W-:Y:S01]  /*0240*/  CS2R R14, SRZ ;  /* 0x00000000000e7805 */ /* 0x002fe2000001ff00 */
[----:B------:R-:W-:-:S05]  /*0250*/  IMAD.WIDE R24, R25, 0x4, R16 ;  /* 0x0000000419187825 */ /* 0x000fca00078e0210 */
[----:B------:R-:W5:Y:S01]  /*0260*/  @P1 LDG.E.EL.128 R12, desc[UR6][R24.64] ;  /* 0x00000006180c1981 */ /* 0x000f62000c2e1d00 */
[----:B------:R-:W-:Y:S01]  /*0270*/  LOP3.LUT R18, R18, 0xc, RZ, 0xfc, !PT ;  /* 0x0000000c12127812 */ /* 0x000fe200078efcff */
[----:B------:R-:W-:-:S03]  /*0280*/  VIADD R27, R19, 0x1200 ;  /* 0x00001200131b7836 */ /* 0x000fc60000000000 */
[----:B------:R-:W-:Y:S01]  /*0290*/  ISETP.LT.AND P0, PT, R18, 0xc4, !P0 ;  /* 0x000000c41200780c */ /* 0x000fe20004701270 */
[----:B------:R-:W-:Y:S01]  /*02a0*/  IMAD.WIDE R26, R27, 0x4, R16 ;  /* 0x000000041b1a7825 */ /* 0x000fe200078e0210 */
[----:B------:R-:W-:Y:S02]  /*02b0*/  CS2R R16, SRZ ;  /* 0x0000000000107805 */ /* 0x000fe4000001ff00 */
[----:B------:R-:W-:-:S09]  /*02c0*/  CS2R R18, SRZ ;  /* 0x0000000000127805 */ /* 0x000fd2000001ff00 */
[----:B------:R1:W5:Y:S01]  /*02d0*/  @P0 LDG.E.EL.128 R16, desc[UR6][R26.64] ;  /* 0x000000061a100981 */ /* 0x000362000c2e1d00 */
[----:B------:R-:W1:Y:S01]  /*02e0*/  S2UR UR5, SR_CgaCtaId ;  /* 0x00000000000579c3 */ /* 0x000e620000008800 */
[----:B------:R-:W-:Y:S01]  /*02f0*/  SHF.R.U32.HI R20, RZ, 0x2, R2 ;  /* 0x00000002ff147819 */ /* 0x000fe20000011602 */
[----:B------:R-:W-:Y:S01]  /*0300*/  UMOV UR4, 0x400 ;  /* 0x0000040000047882 */ /* 0x000fe20000000000 */
[----:B---3--:R-:W-:Y:S02]  /*0310*/  LOP3.LUT R22, R3, 0x3fc, RZ, 0xc0, !PT ;  /* 0x000003fc03167812 */ /* 0x008fe400078ec0ff */
[----:B------:R-:W-:Y:S02]  /*0320*/  LOP3.LUT R20, R20, 0x30, RZ, 0xc0, !PT ;  /* 0x0000003014147812 */ /* 0x000fe400078ec0ff */
[----:B------:R-:W-:Y:S01]  /*0330*/  PRMT R29, R2, 0x6540, R21 ;  /* 0x00006540021d7816 */ /* 0x000fe20000000015 */
[----:B01----:R-:W0:Y:S03]  /*0340*/  LDC.64 R26, c[0x0][0x220] ;  /* 0x00008800ff1a7b82 */ /* 0x003e260000000a00 */
[----:B------:R-:W-:Y:S01]  /*0350*/  ISETP.GE.AND P0, PT, R29, 0x600, PT ;  /* 0x000006001d00780c */ /* 0x000fe20003f06270 */
[----:B------:R-:W-:-:S06]  /*0360*/  UPRMT UR4, UR5, 0x654, UR4 ;  /* 0x0000065405047896 */ /* 0x000fcc0008000004 */
[----:B------:R-:W-:Y:S01]  /*0370*/  VIADD R23, R20, UR4 ;  /* 0x0000000414177c36 */ /* 0x000fe20008000000 */
[----:B------:R-:W-:-:S03]  /*0380*/  LOP3.LUT R20, R2, 0xff, RZ, 0xc0, !PT ;  /* 0x000000ff02147812 */ /* 0x000fc600078ec0ff */
[----:B------:R-:W-:Y:S01]  /*0390*/  IMAD R22, R22, 0x4, R23 ;  /* 0x0000000416167824 */ /* 0x000fe200078e0217 */
[----:B------:R-:W-:-:S04]  /*03a0*/  LEA R20, R20, UR4, 0x2 ;  /* 0x0000000414147c11 */ /* 0x000fc8000f8e10ff */
[----:B--2---:R-:W-:Y:S01]  /*03b0*/  STS.128 [R22], R4 ;  /* 0x0000000416007388 */ /* 0x004fe20000000c00 */
[----:B------:R-:W-:Y:S06]  /*03c0*/  BAR.SYNC.DEFER_BLOCKING 0x0 ;  /* 0x0000000000007b1d */ /* 0x000fec0000010000 */
[----:B------:R-:W-:Y:S04]  /*03d0*/  LDS R25, [R20] ;  /* 0x0000000014197984 */ /* 0x000fe80000000800 */
[----:B------:R-:W-:Y:S04]  /*03e0*/  LDS R23, [R20+0x410] ;  /* 0x0004100014177984 */ /* 0x000fe80000000800 */
[----:B------:R-:W-:Y:S04]  /*03f0*/  LDS R28, [R20+0x820] ;  /* 0x00082000141c7984 */ /* 0x000fe80000000800 */
[----:B------:R-:W-:Y:S01]  /*0400*/  LDS R24, [R20+0xc30] ;  /* 0x000c300014187984 */ /* 0x000fe20000000800 */
[----:B------:R-:W-:Y:S06]  /*0410*/  BAR.SYNC.DEFER_BLOCKING 0x0 ;  /* 0x0000000000007b1d */ /* 0x000fec0000010000 */
[----:B----4-:R1:W-:Y:S02]  /*0420*/  STS.128 [R22], R8 ;  /* 0x0000000816007388 */ /* 0x0103e40000000c00 */
[----:B------:R-:W-:Y:S01]  /*0430*/  BAR.SYNC.DEFER_BLOCKING 0x0 ;  /* 0x0000000000007b1d */ /* 0x000fe20000010000 */
[----:B-1----:R-:W-:-:S07]  /*0440*/  IMAD.HI R8, R29, 0x2aaaaaab, RZ ;  /* 0x2aaaaaab1d087827 */ /* 0x002fce00078e02ff */
[----:B------:R-:W1:Y:S01]  /*0450*/  LDC.64 R10, c[0x0][0x230] ;  /* 0x00008c00ff0a7b82 */ /* 0x000e620000000a00 */
[----:B------:R-:W-:-:S04]  /*0460*/  SHF.R.U32.HI R9, RZ, 0x1f, R8 ;  /* 0x0000001fff097819 */ /* 0x000fc80000011608 */
[----:B------:R-:W-:Y:S01]  /*0470*/  LEA.HI R8, R8, R9, RZ, 0x1a ;  /* 0x0000000908087211 */ /* 0x000fe200078fd0ff */
[----:B------:R-:W-:Y:S04]  /*0480*/  LDS R4, [R20] ;  /* 0x0000000014047984 */ /* 0x000fe80000000800 */
[----:B------:R-:W2:Y:S04]  /*0490*/  LDS R7, [R20+0x410] ;  /* 0x0004100014077984 */ /* 0x000ea80000000800 */
[----:B------:R-:W3:Y:S04]  /*04a0*/  LDS R6, [R20+0x820] ;  /* 0x0008200014067984 */ /* 0x000ee80000000800 */
[----:B------:R-:W4:Y:S01]  /*04b0*/  LDS R5, [R20+0xc30] ;  /* 0x000c300014057984 */ /* 0x000f220000000800 */
[----:B------:R-:W-:Y:S06]  /*04c0*/  BAR.SYNC.DEFER_BLOCKING 0x0 ;  /* 0x0000000000007b1d */ /* 0x000fec0000010000 */
[----:B-----5:R5:W-:Y:S02]  /*04d0*/  STS.128 [R22], R12 ;  /* 0x0000000c16007388 */ /* 0x020be40000000c00 */
[----:B------:R-:W-:Y:S01]  /*04e0*/  BAR.SYNC.DEFER_BLOCKING 0x0 ;  /* 0x0000000000007b1d */ /* 0x000fe20000010000 */
[----:B-----5:R-:W-:-:S07]  /*04f0*/  IMAD R15, R8, -0x180, R29 ;  /* 0xfffffe80080f7824 */ /* 0x020fce00078e021d */
[----:B------:R-:W5:Y:S01]  /*0500*/  LDC.64 R8, c[0x0][0x218] ;  /* 0x00008600ff087b82 */ /* 0x000f620000000a00 */
[----:B0-----:R-:W-:Y:S01]  /*0510*/  IMAD.WIDE R26, R15, 0x4, R26 ;  /* 0x000000040f1a7825 */ /* 0x001fe200078e021a */
[----:B------:R-:W0:Y:S04]  /*0520*/  LDS R14, [R20] ;  /* 0x00000000140e7984 */ /* 0x000e280000000800 */
[----:B------:R-:W0:Y:S04]  /*0530*/  LDS R13, [R20+0x410] ;  /* 0x00041000140d7984 */ /* 0x000e280000000800 */
[----:B------:R-:W0:Y:S04]  /*0540*/  LDS R12, [R20+0x820] ;  /* 0x00082000140c7984 */ /* 0x000e280000000800 */
[----:B------:R-:W0:Y:S01]  /*0550*/  LDS R29, [R20+0xc30] ;  /* 0x000c3000141d7984 */ /* 0x000e220000000800 */
[----:B------:R-:W-:Y:S06]  /*0560*/  BAR.SYNC.DEFER_BLOCKING 0x0 ;  /* 0x0000000000007b1d */ /* 0x000fec0000010000 */
[----:B------:R1:W-:Y:S02]  /*0570*/  STS.128 [R22], R16 ;  /* 0x0000001016007388 */ /* 0x0003e40000000c00 */
[----:B------:R-:W-:Y:S01]  /*0580*/  BAR.SYNC.DEFER_BLOCKING 0x0 ;  /* 0x0000000000007b1d */ /* 0x000fe20000010000 */
[----:B-1----:R-:W-:-:S10]  /*0590*/  HFMA2.MMA R16, -RZ, RZ, 0, 0 ;  /* 0x00000000ff107435 */ /* 0x002fd400000001ff */
[----:B------:R1:W2:Y:S01]  /*05a0*/  @!P0 LDG.E.EL R16, desc[UR6][R26.64] ;  /* 0x000000061a108981 */ /* 0x0002a2000c2e1900 */
[----:B-----5:R-:W-:-:S03]  /*05b0*/  IMAD.WIDE R8, R15, 0x4, R8 ;  /* 0x000000040f087825 */ /* 0x020fc600078e0208 */
[----:B------:R-:W5:Y:S01]  /*05c0*/  LDS R17, [R20] ;  /* 0x0000000014117984 */ /* 0x000f620000000800 */
[----:B------:R-:W-:-:S03]  /*05d0*/  IMAD.WIDE R10, R15, 0x4, R10 ;  /* 0x000000040f0a7825 */ /* 0x000fc600078e020a */
[----:B------:R-:W0:Y:S01]  /*05e0*/  LDS R19, [R20+0x410] ;  /* 0x0004100014137984 */ /* 0x000e220000000800 */
[----:B-1----:R-:W-:-:S06]  /*05f0*/  IMAD.MOV.U32 R26, RZ, RZ, RZ ;  /* 0x000000ffff1a7224 */ /* 0x002fcc00078e00ff */
[----:B------:R1:W3:Y:S01]  /*0600*/  @!P0 LDG.E.EL R26, desc[UR6][R8.64] ;  /* 0x00000006081a8981 */ /* 0x0002e2000c2e1900 */
[----:B------:R-:W-:Y:S01]  /*0610*/  IMAD.MOV.U32 R18, RZ, RZ, RZ ;  /* 0x000000ffff127224 */ /* 0x000fe200078e00ff */
[----:B-1----:R-:W1:Y:S02]  /*0620*/  LDC.64 R8, c[0x0][0x228] ;  /* 0x00008a00ff087b82 */ /* 0x002e640000000a00 */
[----:B-1----:R-:W-:-:S04]  /*0630*/  IMAD.WIDE R8, R15, 0x4, R8 ;  /* 0x000000040f087825 */ /* 0x002fc800078e0208 */
[----:B------:R-:W-:Y:S01]  /*0640*/  IMAD.MOV.U32 R15, RZ, RZ, RZ ;  /* 0x000000ffff0f7224 */ /* 0x000fe200078e00ff */
[----:B------:R1:W5:Y:S05]  /*0650*/  @!P0 LDG.E.EL R18, desc[UR6][R8.64] ;  /* 0x0000000608128981 */ /* 0x00036a000c2e1900 */
[----:B------:R0:W5:Y:S01]  /*0660*/  @!P0 LDG.E.EL R15, desc[UR6][R10.64] ;  /* 0x000000060a0f8981 */ /* 0x000162000c2e1900 */
[----:B------:R-:W4:Y:S01]  /*0670*/  S2UR UR4, SR_CgaCtaId ;  /* 0x00000000000479c3 */ /* 0x000f220000008800 */
[----:B------:R-:W-:Y:S01]  /*0680*/  SHF.R.U32.HI R2, RZ, 0x2, R2 ;  /* 0x00000002ff027819 */ /* 0x000fe20000011602 */
[----:B------:R-:W-:Y:S01]  /*0690*/  UMOV UR5, 0x400 ;  /* 0x0000040000057882 */ /* 0x000fe20000000000 */
[----:B------:R-:W-:Y:S01]  /*06a0*/  LOP3.LUT R0, R0, 0xc, R3, 0xf8, !PT ;  /* 0x0000000c00007812 */ /* 0x000fe200078ef803 */
[----:B-1----:R-:W1:Y:S01]  /*06b0*/  LDS R9, [R20+0x820] ;  /* 0x0008200014097984 */ /* 0x002e620000000800 */
[----:B------:R-:W-:-:S03]  /*06c0*/  SGXT.U32 R2, R2, 0x6 ;  /* 0x000000060202781a */ /* 0x000fc60000000000 */
[----:B0-----:R-:W0:Y:S01]  /*06d0*/  LDS R11, [R20+0xc30] ;  /* 0x000c3000140b7984 */ /* 0x001e220000000800 */
[----:B------:R-:W-:Y:S02]  /*06e0*/  MOV R10, 0x3e800000 ;  /* 0x3e800000000a7802 */ /* 0x000fe40000000f00 */
[----:B------:R-:W-:Y:S01]  /*06f0*/  PRMT R21, R2, 0x6540, R21 ;  /* 0x0000654002157816 */ /* 0x000fe20000000015 */
[----:B----4-:R-:W-:Y:S01]  /*0700*/  UPRMT UR4, UR4, 0x654, UR5 ;  /* 0x0000065404047896 */ /* 0x010fe20008000005 */
[----:B------:R-:W-:Y:S01]  /*0710*/  BAR.SYNC.DEFER_BLOCKING 0x0 ;  /* 0x0000000000007b1d */ /* 0x000fe20000010000 */
[----:B--2---:R-:W-:-:S05]  /*0720*/  FADD R22, R16, 9.9999997473787516356e-06 ;  /* 0x3727c5ac10167421 */ /* 0x004fca0000000000 */
[----:B------:R-:W2:Y:S01]  /*0730*/  S2R R16, SR_TID.X ;  /* 0x0000000000107919 */ /* 0x000ea20000002100 */
[----:B------:R-:W4:Y:S01]  /*0740*/  MUFU.SQRT R27, R22 ;  /* 0x00000016001b7308 */ /* 0x000f220000002000 */
[--C-:B---3--:R-:W-:Y:S01]  /*0750*/  FADD R7, R7, -R26.reuse ;  /* 0x8000001a07077221 */ /* 0x108fe20000000000 */
[--C-:B------:R-:W-:Y:S01]  /*0760*/  FADD R23, R23, -R26.reuse ;  /* 0x8000001a17177221 */ /* 0x100fe20000000000 */
[--C-:B------:R-:W-:Y:S01]  /*0770*/  FADD R25, R25, -R26.reuse ;  /* 0x8000001a19197221 */ /* 0x100fe20000000000 */
[C---:B----4-:R-:W-:Y:S01]  /*0780*/  FSETP.GT.AND P0, PT, R27.reuse, 8.50705917302346158658e+37, PT ;  /* 0x7e8000001b00780b */ /* 0x050fe20003f04000 */
[--C-:B------:R-:W-:Y:S01]  /*0790*/  FADD R24, R24, -R26.reuse ;  /* 0x8000001a18187221 */ /* 0x100fe20000000000 */
[----:B------:R-:W-:Y:S01]  /*07a0*/  FSETP.GEU.AND P1, PT, R27, 1.175494350822287508e-38, PT ;  /* 0x008000001b00780b */ /* 0x000fe20003f2e000 */
[--C-:B------:R-:W-:Y:S01]  /*07b0*/  FADD R4, R4, -R26.reuse ;  /* 0x8000001a04047221 */ /* 0x100fe20000000000 */
[----:B------:R-:W-:Y:S01]  /*07c0*/  FSEL R10, R10, 1, P0 ;  /* 0x3f8000000a0a7808 */ /* 0x000fe20000000000 */
[--C-:B------:R-:W-:Y:S01]  /*07d0*/  FADD R6, R6, -R26.reuse ;  /* 0x8000001a06067221 */ /* 0x100fe20000000000 */
[--C-:B------:R-:W-:Y:S01]  /*07e0*/  FADD R5, R5, -R26.reuse ;  /* 0x8000001a05057221 */ /* 0x100fe20000000000 */
[--C-:B------:R-:W-:Y:S01]  /*07f0*/  FADD R14, R14, -R26.reuse ;  /* 0x8000001a0e0e7221 */ /* 0x100fe20000000000 */
[--C-:B------:R-:W-:Y:S01]  /*0800*/  FADD R13, R13, -R26.reuse ;  /* 0x8000001a0d0d7221 */ /* 0x100fe20000000000 */
[--C-:B------:R-:W-:Y:S01]  /*0810*/  FADD R12, R12, -R26.reuse ;  /* 0x8000001a0c0c7221 */ /* 0x100fe20000000000 */
[--C-:B------:R-:W-:Y:S01]  /*0820*/  FADD R29, R29, -R26.reuse ;  /* 0x8000001a1d1d7221 */ /* 0x100fe20000000000 */
[--C-:B-----5:R-:W-:Y:S01]  /*0830*/  FADD R17, R17, -R26.reuse ;  /* 0x8000001a11117221 */ /* 0x120fe20000000000 */
[--C-:B------:R-:W-:Y:S01]  /*0840*/  FADD R19, R19, -R26.reuse ;  /* 0x8000001a13137221 */ /* 0x100fe20000000000 */
[----:B------:R-:W-:Y:S01]  /*0850*/  @P0 FMUL R27, R27, 0.25 ;  /* 0x3e8000001b1b0820 */ /* 0x000fe20000400000 */
[----:B-1----:R-:W-:Y:S01]  /*0860*/  FADD R9, R9, -R26 ;  /* 0x8000001a09097221 */ /* 0x002fe20000000000 */
[----:B------:R-:W-:Y:S01]  /*0870*/  @!P1 FMUL R10, R10, 16777216 ;  /* 0x4b8000000a0a9820 */ /* 0x000fe20000400000 */
[----:B--2---:R-:W-:-:S02]  /*0880*/  IMAD.SHL.U32 R2, R16, 0x10, RZ ;  /* 0x0000001010027824 */ /* 0x004fc400078e00ff */
[----:B------:R-:W-:Y:S01]  /*0890*/  @!P1 FMUL R27, R27, 16777216 ;  /* 0x4b8000001b1b9820 */ /* 0x000fe20000400000 */
[----:B0-----:R-:W-:-:S03]  /*08a0*/  FADD R11, R11, -R26 ;  /* 0x8000001a0b0b7221 */ /* 0x001fc60000000000 */
[----:B------:R0:W1:Y:S01]  /*08b0*/  MUFU.RCP R8, R27 ;  /* 0x0000001b00087308 */ /* 0x0000620000001000 */
[----:B------:R-:W-:Y:S01]  /*08c0*/  LOP3.LUT R2, R2, 0xff0, RZ, 0xc0, !PT ;  /* 0x00000ff002027812 */ /* 0x000fe200078ec0ff */
[----:B0-----:R-:W-:Y:S01]  /*08d0*/  FADD R27, R28, -R26 ;  /* 0x8000001a1c1b7221 */ /* 0x001fe20000000000 */
[----:B-1----:R-:W-:Y:S02]  /*08e0*/  FMUL R8, R8, R10 ;  /* 0x0000000a08087220 */ /* 0x002fe40000400000 */
[----:B------:R-:W-:Y:S02]  /*08f0*/  LEA.HI R10, R2, UR4, RZ, 0x1e ;  /* 0x00000004020a7c11 */ /* 0x000fe4000f8ff0ff */
[C---:B------:R-:W-:Y:S01]  /*0900*/  FMUL R26, R8.reuse, R7 ;  /* 0x00000007081a7220 */ /* 0x040fe20000400000 */
[C---:B------:R-:W-:Y:S01]  /*0910*/  FMUL R28, R8.reuse, R27 ;  /* 0x0000001b081c7220 */ /* 0x040fe20000400000 */
[C---:B------:R-:W-:Y:S01]  /*0920*/  FMUL R7, R8.reuse, R23 ;  /* 0x0000001708077220 */ /* 0x040fe20000400000 */
[C---:B------:R-:W-:Y:S01]  /*0930*/  FMUL R4, R8.reuse, R4 ;  /* 0x0000000408047220 */ /* 0x040fe20000400000 */
[----:B------:R-:W-:Y:S01]  /*0940*/  FMUL R24, R8, R24 ;  /* 0x0000001808187220 */ /* 0x000fe20000400000 */
[-CC-:B------:R-:W-:Y:S01]  /*0950*/  FFMA R28, R28, R18.reuse, R15.reuse ;  /* 0x000000121c1c7223 */ /* 0x180fe2000000000f */
[-CC-:B------:R-:W-:Y:S01]  /*0960*/  FFMA R7, R7, R18.reuse, R15.reuse ;  /* 0x0000001207077223 */ /* 0x180fe2000000000f */
[-CC-:B------:R-:W-:Y:S01]  /*0970*/  FFMA R4, R4, R18.reuse, R15.reuse ;  /* 0x0000001204047223 */ /* 0x180fe2000000000f */
[--C-:B------:R-:W-:Y:S01]  /*0980*/  FFMA R24, R24, R18, R15.reuse ;  /* 0x0000001218187223 */ /* 0x100fe2000000000f */
[----:B------:R-:W-:Y:S01]  /*0990*/  IMAD R2, R2, 0x4, R10 ;  /* 0x0000000402027824 */ /* 0x000fe200078e020a */
[----:B------:R-:W-:Y:S01]  /*09a0*/  FSETP.GEU.AND P0, PT, R28, RZ, PT ;  /* 0x000000ff1c00720b */ /* 0x000fe20003f0e000 */
[C---:B------:R-:W-:Y:S01]  /*09b0*/  FMUL R22, R8.reuse, R5 ;  /* 0x0000000508167220 */ /* 0x040fe20000400000 */
[C---:B------:R-:W-:Y:S01]  /*09c0*/  FSETP.GEU.AND P1, PT, R7.reuse, RZ, PT ;  /* 0x000000ff0700720b */ /* 0x040fe20003f2e000 */
[C---:B------:R-:W-:Y:S01]  /*09d0*/  FMUL R6, R8.reuse, R6 ;  /* 0x0000000608067220 */ /* 0x040fe20000400000 */
        /* <DEDUP_REMOVED lines=8> */
[----:B------:R-:W-:Y:S01]  /*0a60*/  FMUL R8, R8, R11 ;  /* 0x0000000b08087220 */ /* 0x000fe20000400000 */
[----:B------:R-:W-:Y:S01]  /*0a70*/  FSEL R7, R7, RZ, P1 ;  /* 0x000000ff07077208 */ /* 0x000fe20000800000 */
[-CC-:B------:R-:W-:Y:S01]  /*0a80*/  FFMA R6, R6, R18.reuse, R15.reuse ;  /* 0x0000001206067223 */ /* 0x180fe2000000000f */
[----:B------:R-:W-:Y:S01]  /*0a90*/  FSEL R11, R28, RZ, P0 ;  /* 0x000000ff1c0b7208 */ /* 0x000fe20000000000 */
[-CC-:B------:R-:W-:Y:S01]  /*0aa0*/  FFMA R22, R22, R18.reuse, R15.reuse ;  /* 0x0000001216167223 */ /* 0x180fe2000000000f */
[----:B------:R-:W-:Y:S01]  /*0ab0*/  FSETP.GEU.AND P1, PT, R24, RZ, PT ;  /* 0x000000ff1800720b */ /* 0x000fe20003f2e000 */
[-CC-:B------:R-:W-:Y:S01]  /*0ac0*/  FFMA R5, R5, R18.reuse, R15.reuse ;  /* 0x0000001205057223 */ /* 0x180fe2000000000f */
[----:B------:R-:W-:Y:S01]  /*0ad0*/  FSETP.GEU.AND P0, PT, R4, RZ, PT ;  /* 0x000000ff0400720b */ /* 0x000fe20003f0e000 */
[-CC-:B------:R-:W-:Y:S01]  /*0ae0*/  FFMA R26, R26, R18.reuse, R15.reuse ;  /* 0x000000121a1a7223 */ /* 0x180fe2000000000f */
[-CC-:B------:R-:W-:Y:S01]  /*0af0*/  FFMA R14, R14, R18.reuse, R15.reuse ;  /* 0x000000120e0e7223 */ /* 0x180fe2000000000f */
[-CC-:B------:R-:W-:Y:S01]  /*0b00*/  FFMA R20, R20, R18.reuse, R15.reuse ;  /* 0x0000001214147223 */ /* 0x180fe2000000000f */
[-CC-:B------:R-:W-:Y:S01]  /*0b10*/  FFMA R12, R12, R18.reuse, R15.reuse ;  /* 0x000000120c0c7223 */ /* 0x180fe2000000000f */
[-CC-:B------:R-:W-:Y:S01]  /*0b20*/  FFMA R10, R10, R18.reuse, R15.reuse ;  /* 0x000000120a0a7223 */ /* 0x180fe2000000000f */
[-CC-:B------:R-:W-:Y:S01]  /*0b30*/  FFMA R17, R17, R18.reuse, R15.reuse ;  /* 0x0000001211117223 */ /* 0x180fe2000000000f */
[-CC-:B------:R-:W-:Y:S01]  /*0b40*/  FFMA R19, R19, R18.reuse, R15.reuse ;  /* 0x0000001213137223 */ /* 0x180fe2000000000f */
[-CC-:B------:R-:W-:Y:S01]  /*0b50*/  FFMA R9, R9, R18.reuse, R15.reuse ;  /* 0x0000001209097223 */ /* 0x180fe2000000000f */
[----:B------:R-:W-:Y:S01]  /*0b60*/  FFMA R8, R8, R18, R15 ;  /* 0x0000001208087223 */ /* 0x000fe2000000000f */
[----:B------:R-:W-:Y:S01]  /*0b70*/  FSEL R13, R24, RZ, P1 ;  /* 0x000000ff180d7208 */ /* 0x000fe20000800000 */
[----:B------:R0:W-:Y:S01]  /*0b80*/  STS [R2+0x4], R7 ;  /* 0x0000040702007388 */ /* 0x0001e20000000800 */
[----:B------:R-:W-:Y:S01]  /*0b90*/  FSEL R15, R4, RZ, P0 ;  /* 0x000000ff040f7208 */ /* 0x000fe20000000000 */
[----:B------:R-:W-:Y:S01]  /*0ba0*/  IMAD.SHL.U32 R4, R16, 0x4, RZ ;  /* 0x0000000410047824 */ /* 0x000fe200078e00ff */
[----:B------:R-:W-:Y:S01]  /*0bb0*/  FSETP.GEU.AND P1, PT, R6, RZ, PT ;  /* 0x000000ff0600720b */ /* 0x000fe20003f2e000 */
[----:B------:R1:W-:Y:S01]  /*0bc0*/  STS [R2+0x8], R11 ;  /* 0x0000080b02007388 */ /* 0x0003e20000000800 */
[----:B------:R-:W-:-:S02]  /*0bd0*/  FSETP.GEU.AND P0, PT, R22, RZ, PT ;  /* 0x000000ff1600720b */ /* 0x000fc40003f0e000 */
[----:B------:R-:W-:Y:S01]  /*0be0*/  FSETP.GEU.AND P2, PT, R26, RZ, PT ;  /* 0x000000ff1a00720b */ /* 0x000fe20003f4e000 */
[----:B------:R2:W-:Y:S01]  /*0bf0*/  STS [R2+0xc], R13 ;  /* 0x00000c0d02007388 */ /* 0x0005e20000000800 */
[----:B------:R-:W-:Y:S02]  /*0c00*/  FSEL R25, R6, RZ, P1 ;  /* 0x000000ff06197208 */ /* 0x000fe40000800000 */
[----:B0-----:R-:W-:Y:S01]  /*0c10*/  FSEL R7, R22, RZ, P0 ;  /* 0x000000ff16077208 */ /* 0x001fe20000000000 */
[----:B------:R0:W-:Y:S01]  /*0c20*/  STS [R2+0x10], R15 ;  /* 0x0000100f02007388 */ /* 0x0001e20000000800 */
[----:B------:R-:W-:Y:S02]  /*0c30*/  FSETP.GEU.AND P1, PT, R14, RZ, PT ;  /* 0x000000ff0e00720b */ /* 0x000fe40003f2e000 */
[----:B------:R-:W-:Y:S01]  /*0c40*/  FSETP.GEU.AND P0, PT, R20, RZ, PT ;  /* 0x000000ff1400720b */ /* 0x000fe20003f0e000 */
[----:B------:R-:W-:Y:S01]  /*0c50*/  STS [R2+0x1c], R7 ;  /* 0x00001c0702007388 */ /* 0x000fe20000000800 */
[----:B------:R-:W-:-:S02]  /*0c60*/  FSEL R23, R26, RZ, P2 ;  /* 0x000000ff1a177208 */ /* 0x000fc40001000000 */
[----:B-1----:R-:W-:Y:S01]  /*0c70*/  FSEL R11, R14, RZ, P1 ;  /* 0x000000ff0e0b7208 */ /* 0x002fe20000800000 */
[----:B------:R-:W-:Y:S01]  /*0c80*/  STS [R2+0x18], R25 ;  /* 0x0000181902007388 */ /* 0x000fe20000000800 */
[----:B--2---:R-:W-:Y:S01]  /*0c90*/  FSEL R13, R20, RZ, P0 ;  /* 0x000000ff140d7208 */ /* 0x004fe20000000000 */
[----:B------:R-:W-:Y:S01]  /*0ca0*/  IMAD.HI R20, R21, 0x2aaaaaab, RZ ;  /* 0x2aaaaaab15147827 */ /* 0x000fe200078e02ff */
[----:B------:R-:W-:Y:S01]  /*0cb0*/  FSETP.GEU.AND P1, PT, R10, RZ, PT ;  /* 0x000000ff0a00720b */ /* 0x000fe20003f2e000 */
[----:B------:R1:W-:Y:S01]  /*0cc0*/  STS [R2+0x14], R23 ;  /* 0x0000141702007388 */ /* 0x0003e20000000800 */
[C---:B------:R-:W-:Y:S02]  /*0cd0*/  FSETP.GEU.AND P0, PT, R9.reuse, RZ, PT ;  /* 0x000000ff0900720b */ /* 0x040fe40003f0e000 */
[----:B------:R-:W-:Y:S01]  /*0ce0*/  FSETP.GEU.AND P2, PT, R12, RZ, PT ;  /* 0x000000ff0c00720b */ /* 0x000fe20003f4e000 */
[----:B------:R-:W-:Y:S01]  /*0cf0*/  STS [R2+0x20], R11 ;  /* 0x0000200b02007388 */ /* 0x000fe20000000800 */
[----:B------:R-:W-:-:S02]  /*0d00*/  FSEL R9, R9, RZ, P0 ;  /* 0x000000ff09097208 */ /* 0x000fc40000000000 */
[----:B------:R-:W-:Y:S01]  /*0d10*/  FSETP.GEU.AND P0, PT, R17, RZ, PT ;  /* 0x000000ff1100720b */ /* 0x000fe20003f0e000 */
[----:B------:R-:W-:Y:S01]  /*0d20*/  STS [R2+0x24], R13 ;  /* 0x0000240d02007388 */ /* 0x000fe20000000800 */
[----:B0-----:R-:W-:Y:S02]  /*0d30*/  FSEL R15, R12, RZ, P2 ;  /* 0x000000ff0c0f7208 */ /* 0x001fe40001000000 */
[----:B-1----:R-:W-:Y:S01]  /*0d40*/  FSEL R23, R10, RZ, P1 ;  /* 0x000000ff0a177208 */ /* 0x002fe20000800000 */
[----:B------:R0:W-:Y:S01]  /*0d50*/  STS [R2+0x38], R9 ;  /* 0x0000380902007388 */ /* 0x0001e20000000800 */
[----:B------:R-:W-:Y:S02]  /*0d60*/  FSETP.GEU.AND P1, PT, R19, RZ, PT ;  /* 0x000000ff1300720b */ /* 0x000fe40003f2e000 */
[----:B------:R-:W-:Y:S01]  /*0d70*/  FSEL R7, R17, RZ, P0 ;  /* 0x000000ff11077208 */ /* 0x000fe20000000000 */
[----:B------:R-:W-:Y:S01]  /*0d80*/  STS [R2+0x28], R15 ;  /* 0x0000280f02007388 */ /* 0x000fe20000000800 */
[----:B------:R-:W-:-:S02]  /*0d90*/  FSEL R19, R19, RZ, P1 ;  /* 0x000000ff13137208 */ /* 0x000fc40000800000 */
[C---:B------:R-:W-:Y:S01]  /*0da0*/  FSETP.GEU.AND P1, PT, R5.reuse, RZ, PT ;  /* 0x000000ff0500720b */ /* 0x040fe20003f2e000 */
[----:B------:R-:W-:Y:S01]  /*0db0*/  STS [R2+0x2c], R23 ;  /* 0x00002c1702007388 */ /* 0x000fe20000000800 */
[C---:B------:R-:W-:Y:S02]  /*0dc0*/  FSETP.GEU.AND P0, PT, R8.reuse, RZ, PT ;  /* 0x000000ff0800720b */ /* 0x040fe40003f0e000 */
[----:B------:R-:W-:Y:S01]  /*0dd0*/  FSEL R5, R5, RZ, P1 ;  /* 0x000000ff05057208 */ /* 0x000fe20000800000 */
[----:B------:R-:W-:Y:S01]  /*0de0*/  STS [R2+0x34], R19 ;  /* 0x0000341302007388 */ /* 0x000fe20000000800 */
[----:B0-----:R-:W-:Y:S02]  /*0df0*/  FSEL R9, R8, RZ, P0 ;  /* 0x000000ff08097208 */ /* 0x001fe40000000000 */
[----:B------:R-:W-:Y:S01]  /*0e00*/  LOP3.LUT R17, R4, 0x3fc, RZ, 0xc0, !PT ;  /* 0x000003fc04117812 */ /* 0x000fe200078ec0ff */
[----:B------:R-:W-:Y:S01]  /*0e10*/  STS [R2+0x30], R7 ;  /* 0x0000300702007388 */ /* 0x000fe20000000800 */
[----:B------:R-:W-:-:S02]  /*0e20*/  LOP3.LUT R16, R16, 0xfc, RZ, 0xc0, !PT ;  /* 0x000000fc10107812 */ /* 0x000fc400078ec0ff */
[C---:B------:R-:W-:Y:S01]  /*0e30*/  LOP3.LUT R4, R17.reuse, 0x400, RZ, 0xfc, !PT ;  /* 0x0000040011047812 */ /* 0x040fe200078efcff */
[----:B------:R-:W-:Y:S01]  /*0e40*/  STS [R2], R5 ;  /* 0x0000000502007388 */ /* 0x000fe20000000800 */
[----:B------:R-:W-:Y:S02]  /*0e50*/  LOP3.LUT R6, R17, 0x800, RZ, 0xfc, !PT ;  /* 0x0000080011067812 */ /* 0x000fe400078efcff */
[----:B------:R-:W-:Y:S01]  /*0e60*/  SHF.R.U32.HI R4, RZ, 0x2, R4 ;  /* 0x00000002ff047819 */ /* 0x000fe20000011604 */
[----:B------:R0:W-:Y:S01]  /*0e70*/  STS [R2+0x3c], R9 ;  /* 0x00003c0902007388 */ /* 0x0001e20000000800 */
[----:B------:R-:W-:Y:S02]  /*0e80*/  SHF.R.U32.HI R6, RZ, 0x2, R6 ;  /* 0x00000002ff067819 */ /* 0x000fe40000011606 */
[----:B------:R-:W-:Y:S02]  /*0e90*/  LOP3.LUT R4, R4, 0x1fc, RZ, 0xc0, !PT ;  /* 0x000001fc04047812 */ /* 0x000fe400078ec0ff */
[----:B------:R-:W-:-:S02]  /*0ea0*/  LOP3.LUT R6, R6, 0x2fc, RZ, 0xc0, !PT ;  /* 0x000002fc06067812 */ /* 0x000fc400078ec0ff */
[----:B------:R-:W-:Y:S01]  /*0eb0*/  IADD3 R16, R16, UR4, RZ ;  /* 0x0000000410107c10 */ /* 0x000fe2000fffe0ff */
[----:B------:R-:W-:Y:S01]  /*0ec0*/  VIADD R4, R4, UR4 ;  /* 0x0000000404047c36 */ /* 0x000fe20008000000 */
[----:B------:R-:W-:Y:S01]  /*0ed0*/  IADD3 R6, R6, UR4, RZ ;  /* 0x0000000406067c10 */ /* 0x000fe2000fffe0ff */
[----:B0-----:R-:W0:Y:S01]  /*0ee0*/  LDC.64 R2, c[0x0][0x238] ;  /* 0x00008e00ff027b82 */ /* 0x001e220000000a00 */
[----:B------:R-:W-:Y:S01]  /*0ef0*/  LOP3.LUT R18, R21, 0x40, RZ, 0xfc, !PT ;  /* 0x0000004015127812 */ /* 0x000fe200078efcff */
[----:B------:R-:W-:-:S06]  /*0f00*/  IMAD R22, R17, 0x4, R16 ;  /* 0x0000000411167824 */ /* 0x000fcc00078e0210 */
[----:B------:R-:W-:Y:S01]  /*0f10*/  BAR.SYNC.DEFER_BLOCKING 0x0 ;  /* 0x0000000000007b1d */ /* 0x000fe20000010000 */
[----:B------:R-:W-:Y:S01]  /*0f20*/  IMAD R24, R17, 0x4, R4 ;  /* 0x0000000411187824 */ /* 0x000fe200078e0204 */
[----:B------:R-:W-:Y:S01]  /*0f30*/  LOP3.LUT R16, R21, 0x80, RZ, 0xfc, !PT ;  /* 0x0000008015107812 */ /* 0x000fe200078efcff */
[----:B------:R-:W-:Y:S01]  /*0f40*/  IMAD R26, R17, 0x4, R6 ;  /* 0x00000004111a7824 */ /* 0x000fe200078e0206 */
[----:B------:R-:W-:Y:S01]  /*0f50*/  SHF.R.U32.HI R19, RZ, 0x1f, R20 ;  /* 0x0000001fff137819 */ /* 0x000fe20000011614 */
[----:B------:R-:W-:Y:S01]  /*0f60*/  IMAD.HI R23, R18, 0x2aaaaaab, RZ ;  /* 0x2aaaaaab12177827 */ /* 0x000fe200078e02ff */
[----:B------:R-:W-:Y:S02]  /*0f70*/  ISETP.GE.AND P0, PT, R0, 0xc4, PT ;  /* 0x000000c40000780c */ /* 0x000fe40003f06270 */
[----:B------:R-:W-:Y:S01]  /*0f80*/  LEA.HI.SX32 R20, R20, R19, 0x1a ;  /* 0x0000001314147211 */ /* 0x000fe200078fd2ff */
[----:B------:R-:W-:Y:S01]  /*0f90*/  IMAD.HI R19, R16, 0x2aaaaaab, RZ ;  /* 0x2aaaaaab10137827 */ /* 0x000fe200078e02ff */
[----:B------:R-:W-:-:S02]  /*0fa0*/  ISETP.LT.AND P3, PT, R21, 0x600, !P0 ;  /* 0x000006001500780c */ /* 0x000fc40004761270 */
[----:B------:R-:W-:Y:S01]  /*0fb0*/  ISETP.LT.AND P1, PT, R16, 0x600, !P0 ;  /* 0x000006001000780c */ /* 0x000fe20004721270 */
[----:B------:R-:W-:Y:S01]  /*0fc0*/  IMAD R25, R20, -0x180, R21 ;  /* 0xfffffe8014197824 */ /* 0x000fe200078e0215 */
[----:B------:R-:W-:Y:S02]  /*0fd0*/  LOP3.LUT R21, R21, 0xc0, RZ, 0xfc, !PT ;  /* 0x000000c015157812 */ /* 0x000fe400078efcff */
[----:B------:R-:W-:Y:S01]  /*0fe0*/  ISETP.LT.AND P2, PT, R18, 0x600, !P0 ;  /* 0x000006001200780c */ /* 0x000fe20004741270 */
[----:B------:R-:W-:Y:S01]  /*0ff0*/  IMAD R25, R25, 0xc4, R0 ;  /* 0x000000c419197824 */ /* 0x000fe200078e0200 */
[----:B------:R-:W-:-:S03]  /*1000*/  ISETP.LT.AND P0, PT, R21, 0x600, !P0 ;  /* 0x000006001500780c */ /* 0x000fc60004701270 */
[----:B------:R-:W-:Y:S01]  /*1010*/  IMAD R25, R20, 0x63880, R25 ;  /* 0x0006388014197824 */ /* 0x000fe200078e0219 */
[C---:B------:R-:W-:Y:S01]  /*1020*/  LOP3.LUT R20, R17.reuse, 0xc00, RZ, 0xfc, !PT ;  /* 0x00000c0011147812 */ /* 0x040fe200078efcff */
[----:B------:R-:W-:Y:S03]  /*1030*/  LDS R4, [R22] ;  /* 0x0000000016047984 */ /* 0x000fe60000000800 */
[----:B------:R-:W-:Y:S01]  /*1040*/  SHF.R.U32.HI R20, RZ, 0x2, R20 ;  /* 0x00000002ff147819 */ /* 0x000fe20000011614 */
[----:B------:R-:W-:Y:S03]  /*1050*/  LDS R5, [R22+0x4] ;  /* 0x0000040016057984 */ /* 0x000fe60000000800 */
[----:B------:R-:W-:Y:S01]  /*1060*/  LOP3.LUT R20, R20, 0x3fc, RZ, 0xc0, !PT ;  /* 0x000003fc14147812 */ /* 0x000fe200078ec0ff */
[----:B------:R-:W-:Y:S03]  /*1070*/  LDS R6, [R22+0x8] ;  /* 0x0000080016067984 */ /* 0x000fe60000000800 */
[----:B------:R-:W-:Y:S01]  /*1080*/  IADD3 R20, R20, UR4, RZ ;  /* 0x0000000414147c10 */ /* 0x000fe2000fffe0ff */
[----:B------:R1:W2:Y:S04]  /*1090*/  LDS R7, [R22+0xc] ;  /* 0x00000c0016077984 */ /* 0x0002a80000000800 */
[----:B------:R-:W-:Y:S01]  /*10a0*/  IMAD R20, R17, 0x4, R20 ;  /* 0x0000000411147824 */ /* 0x000fe200078e0214 */
[----:B------:R-:W-:Y:S04]  /*10b0*/  LDS R8, [R24+0x1000] ;  /* 0x0010000018087984 */ /* 0x000fe80000000800 */
[----:B------:R-:W-:Y:S01]  /*10c0*/  LDS R9, [R24+0x1004] ;  /* 0x0010040018097984 */ /* 0x000fe20000000800 */
[----:B-1----:R-:W-:-:S03]  /*10d0*/  SHF.R.U32.HI R22, RZ, 0x1f, R19 ;  /* 0x0000001fff167819 */ /* 0x002fc60000011613 */
[----:B------:R-:W-:Y:S01]  /*10e0*/  LDS R10, [R24+0x1008] ;  /* 0x00100800180a7984 */ /* 0x000fe20000000800 */
[----:B------:R-:W-:-:S03]  /*10f0*/  LEA.HI.SX32 R19, R19, R22, 0x1a ;  /* 0x0000001613137211 */ /* 0x000fc600078fd2ff */
[----:B------:R1:W3:Y:S02]  /*1100*/  LDS R11, [R24+0x100c] ;  /* 0x00100c00180b7984 */ /* 0x0002e40000000800 */
[----:B------:R-:W-:Y:S02]  /*1110*/  IMAD R27, R19, -0x180, R16 ;  /* 0xfffffe80131b7824 */ /* 0x000fe400078e0210 */
[----:B------:R-:W-:Y:S04]  /*1120*/  LDS R12, [R26+0x2000] ;  /* 0x002000001a0c7984 */ /* 0x000fe80000000800 */
[----:B------:R-:W-:Y:S01]  /*1130*/  LDS R13, [R26+0x2004] ;  /* 0x002004001a0d7984 */ /* 0x000fe20000000800 */
[----:B-1----:R-:W-:-:S03]  /*1140*/  SHF.R.U32.HI R24, RZ, 0x1f, R23 ;  /* 0x0000001fff187819 */ /* 0x002fc60000011617 */
[----:B------:R-:W-:Y:S01]  /*1150*/  LDS R14, [R26+0x2008] ;  /* 0x002008001a0e7984 */ /* 0x000fe20000000800 */
[----:B------:R-:W-:-:S03]  /*1160*/  LEA.HI.SX32 R23, R23, R24, 0x1a ;  /* 0x0000001817177211 */ /* 0x000fc600078fd2ff */
[----:B------:R-:W1:Y:S02]  /*1170*/  LDS R15, [R26+0x200c] ;  /* 0x00200c001a0f7984 */ /* 0x000e640000000800 */
[----:B------:R-:W-:Y:S02]  /*1180*/  IMAD R29, R23, -0x180, R18 ;  /* 0xfffffe80171d7824 */ /* 0x000fe400078e0212 */
[--C-:B------:R-:W-:Y:S02]  /*1190*/  IMAD R18, R27, 0xc4, R0.reuse ;  /* 0x000000c41b127824 */ /* 0x100fe400078e0200 */
[----:B------:R-:W-:Y:S02]  /*11a0*/  IMAD R16, R29, 0xc4, R0 ;  /* 0x000000c41d107824 */ /* 0x000fe400078e0200 */
[----:B------:R-:W-:Y:S02]  /*11b0*/  IMAD R27, R19, 0x63880, R18 ;  /* 0x00063880131b7824 */ /* 0x000fe400078e0212 */
[----:B------:R-:W-:-:S02]  /*11c0*/  IMAD R23, R23, 0x63880, R16 ;  /* 0x0006388017177824 */ /* 0x000fc400078e0210 */
[----:B0-----:R-:W-:-:S04]  /*11d0*/  IMAD.WIDE R18, R25, 0x4, R2 ;  /* 0x0000000419127825 */ /* 0x001fc800078e0202 */
[--C-:B------:R-:W-:Y:S01]  /*11e0*/  IMAD.WIDE R22, R23, 0x4, R2.reuse ;  /* 0x0000000417167825 */ /* 0x100fe200078e0202 */
[----:B--2---:R0:W-:Y:S03]  /*11f0*/  @P3 STG.E.128 desc[UR6][R18.64], R4 ;  /* 0x0000000412003986 */ /* 0x0041e6000c101d06 */
[----:B------:R-:W-:Y:S01]  /*1200*/  IMAD.WIDE R24, R27, 0x4, R2 ;  /* 0x000000041b187825 */ /* 0x000fe200078e0202 */
[----:B---3--:R0:W-:Y:S04]  /*1210*/  @P2 STG.E.128 desc[UR6][R22.64], R8 ;  /* 0x0000000816002986 */ /* 0x0081e8000c101d06 */
[----:B-1----:R0:W-:Y:S02]  /*1220*/  @P1 STG.E.128 desc[UR6][R24.64], R12 ;  /* 0x0000000c18001986 */ /* 0x0021e4000c101d06 */
[----:B0-----:R-:W-:Y:S05]  /*1230*/  @!P0 EXIT ;  /* 0x000000000000894d */ /* 0x001fea0003800000 */
[----:B0-----:R-:W-:Y:S01]  /*1240*/  LDS R4, [R20+0x3000] ;  /* 0x0030000014047984 */ /* 0x001fe20000000800 */
[----:B------:R-:W-:-:S03]  /*1250*/  IMAD.HI R8, R21, 0x2aaaaaab, RZ ;  /* 0x2aaaaaab15087827 */ /* 0x000fc600078e02ff */
[----:B------:R-:W-:Y:S02]  /*1260*/  LDS R5, [R20+0x3004] ;  /* 0x0030040014057984 */ /* 0x000fe40000000800 */
[----:B------:R-:W-:Y:S02]  /*1270*/  SHF.R.U32.HI R9, RZ, 0x1f, R8 ;  /* 0x0000001fff097819 */ /* 0x000fe40000011608 */
[----:B------:R-:W-:Y:S02]  /*1280*/  LDS R6, [R20+0x3008] ;  /* 0x0030080014067984 */ /* 0x000fe40000000800 */
[----:B------:R-:W-:Y:S02]  /*1290*/  LEA.HI.SX32 R8, R8, R9, 0x1a ;  /* 0x0000000908087211 */ /* 0x000fe400078fd2ff */
[----:B------:R-:W0:Y:S03]  /*12a0*/  LDS R7, [R20+0x300c] ;  /* 0x00300c0014077984 */ /* 0x000e260000000800 */
[----:B------:R-:W-:-:S04]  /*12b0*/  IMAD R21, R8, -0x180, R21 ;  /* 0xfffffe8008157824 */ /* 0x000fc800078e0215 */
[----:B------:R-:W-:-:S04]  /*12c0*/  IMAD R21, R21, 0xc4, R0 ;  /* 0x000000c415157824 */ /* 0x000fc800078e0200 */
[----:B------:R-:W-:-:S04]  /*12d0*/  IMAD R21, R8, 0x63880, R21 ;  /* 0x0006388008157824 */ /* 0x000fc800078e0215 */
[----:B------:R-:W-:-:S05]  /*12e0*/  IMAD.WIDE R2, R21, 0x4, R2 ;  /* 0x0000000415027825 */ /* 0x000fca00078e0202 */
[----:B0-----:R-:W-:Y:S01]  /*12f0*/  STG.E.128 desc[UR6][R2.64], R4 ;  /* 0x0000000402007986 */ /* 0x001fe2000c101d06 */
[----:B------:R-:W-:Y:S05]  /*1300*/  EXIT ;  /* 0x000000000000794d */ /* 0x000fea0003800000 */
.L_x_0:
[----:B------:R-:W-:-:S00]  /*1310*/  BRA `(.L_x_0) ;  /* 0xfffffffc00fc7947 */ /* 0x000fc0000383ffff */
[----:B------:R-:W-:-:S00]  /*1320*/  NOP ;  /* 0x0000000000007918 */ /* 0x000fc00000000000 */
        /* <DEDUP_REMOVED lines=13> */
.L_x_1:


//--------------------- .nv.global.init           --------------------------
	.section	.nv.global.init,"aw",@progbits
.nv.global.init:
	.type		_$_str,@object
	.size		_$_str,(_$_str_$_2 - _$_str)
_$_str:
        /*0000*/ 	.byte	0x5f, 0x5f, 0x43, 0x55, 0x44, 0x41, 0x5f, 0x46, 0x54, 0x5a, 0x00
	.type		_$_str_$_2,@object
	.size		_$_str_$_2,(.L_1 - _$_str_$_2)
_$_str_$_2:
        /*000b*/ 	.byte	0x5f, 0x5f, 0x43, 0x55, 0x44, 0x41, 0x5f, 0x50, 0x52, 0x45, 0x43, 0x5f, 0x53, 0x51, 0x52, 0x54
        /*001b*/ 	.byte	0x00
.L_1:


//--------------------- .nv.shared.triton_poi_fused__native_batch_norm_legit_no_training_relu_45 --------------------------
	.section	.nv.shared.triton_poi_fused__native_batch_norm_legit_no_training_relu_45,"aw",@nobits
	.sectionflags	@""
	.align	16
	.zero		1024


//--------------------- .nv.constant0.triton_poi_fused__native_batch_norm_legit_no_training_relu_45 --------------------------
	.section	.nv.constant0.triton_poi_fused__native_batch_norm_legit_no_training_relu_45,"a",@progbits
	.sectionflags	@""
	.align	4
.nv.constant0.triton_poi_fused__native_batch_norm_legit_no_training_relu_45:
	.zero		584
